	.headerflags	@"EF_CUDA_TEXMODE_UNIFIED EF_CUDA_64BIT_ADDRESS EF_CUDA_ACCELERATORS EF_CUDA_SM90 EF_CUDA_VIRTUAL_SM(EF_CUDA_SM90)"
	.elftype	@"ET_EXEC"


//--------------------- .nv.info                  --------------------------
	.section	.nv.info,"",@"SHT_CUDA_INFO"
	.align	4


	//----- nvinfo : EIATTR_REGCOUNT
	.align		4
        /*0000*/ 	.byte	0x04, 0x2f
        /*0002*/ 	.short	(.L_1 - .L_0)
	.align		4
.L_0:
        /*0004*/ 	.word	index@(triton_poi_fused_leaky_relu_11)
        /*0008*/ 	.word	0x00000008


	//----- nvinfo : EIATTR_MIN_STACK_SIZE
	.align		4
.L_1:
        /*000c*/ 	.byte	0x04, 0x12
        /*000e*/ 	.short	(.L_3 - .L_2)
	.align		4
.L_2:
        /*0010*/ 	.word	index@(triton_poi_fused_leaky_relu_11)
        /*0014*/ 	.word	0x00000000


	//----- nvinfo : EIATTR_FRAME_SIZE
	.align		4
.L_3:
        /*0018*/ 	.byte	0x04, 0x11
        /*001a*/ 	.short	(.L_5 - .L_4)
	.align		4
.L_4:
        /*001c*/ 	.word	index@(triton_poi_fused_leaky_relu_11)
        /*0020*/ 	.word	0x00000000


	//----- nvinfo : EIATTR_MIN_STACK_SIZE
	.align		4
.L_5:
        /*0024*/ 	.byte	0x04, 0x12
        /*0026*/ 	.short	(.L_7 - .L_6)
	.align		4
.L_6:
        /*0028*/ 	.word	index@(triton_poi_fused_leaky_relu_11)
        /*002c*/ 	.word	0x00000000
.L_7:


//--------------------- .nv.info.triton_poi_fused_leaky_relu_11 --------------------------
	.section	.nv.info.triton_poi_fused_leaky_relu_11,"",@"SHT_CUDA_INFO"
	.sectionflags	@""
	.align	4


	//----- nvinfo : EIATTR_CUDA_API_VERSION
	.align		4
        /*0000*/ 	.byte	0x04, 0x37
        /*0002*/ 	.short	(.L_9 - .L_8)
.L_8:
        /*0004*/ 	.word	0x0000007c


	//----- nvinfo : EIATTR_KPARAM_INFO
	.align		4
.L_9:
        /*0008*/ 	.byte	0x04, 0x17
        /*000a*/ 	.short	(.L_11 - .L_10)
.L_10:
        /*000c*/ 	.word	0x00000000
        /*0010*/ 	.short	0x0001
        /*0012*/ 	.short	0x0008
        /*0014*/ 	.byte	0x00, 0xf0, 0x11, 0x00


	//----- nvinfo : EIATTR_KPARAM_INFO
	.align		4
.L_11:
        /*0018*/ 	.byte	0x04, 0x17
        /*001a*/ 	.short	(.L_13 - .L_12)
.L_12:
        /*001c*/ 	.word	0x00000000
        /*0020*/ 	.short	0x0000
        /*0022*/ 	.short	0x0000
        /*0024*/ 	.byte	0x00, 0xf4, 0x21, 0x00


	//----- nvinfo : EIATTR_SPARSE_MMA_MASK
	.align		4
.L_13:
        /*0028*/ 	.byte	0x03, 0x50
        /*002a*/ 	.short	0x0000


	//----- nvinfo : EIATTR_MAXREG_COUNT
	.align		4
        /*002c*/ 	.byte	0x03, 0x1b
        /*002e*/ 	.short	0x00ff


	//----- nvinfo : EIATTR_EXIT_INSTR_OFFSETS
	.align		4
        /*0030*/ 	.byte	0x04, 0x1c
        /*0032*/ 	.short	(.L_15 - .L_14)


	//   ....[0]....
.L_14:
        /*0034*/ 	.word	0x000000f0


	//----- nvinfo : EIATTR_REQNTID
	.align		4
.L_15:
        /*0038*/ 	.byte	0x04, 0x10
        /*003a*/ 	.short	(.L_17 - .L_16)
.L_16:
        /*003c*/ 	.word	0x00000080
        /*0040*/ 	.word	0x00000001
        /*0044*/ 	.word	0x00000001


	//----- nvinfo : EIATTR_CBANK_PARAM_SIZE
	.align		4
.L_17:
        /*0048*/ 	.byte	0x03, 0x19
        /*004a*/ 	.short	0x000c


	//----- nvinfo : EIATTR_PARAM_CBANK
	.align		4
        /*004c*/ 	.byte	0x04, 0x0a
        /*004e*/ 	.short	(.L_19 - .L_18)
	.align		4
.L_18:
        /*0050*/ 	.word	index@(.nv.constant0.triton_poi_fused_leaky_relu_11)
        /*0054*/ 	.short	0x0210
        /*0056*/ 	.short	0x000c


	//----- nvinfo : EIATTR_SW_WAR
	.align		4
.L_19:
        /*0058*/ 	.byte	0x04, 0x36
        /*005a*/ 	.short	(.L_21 - .L_20)
.L_20:
        /*005c*/ 	.word	0x00000008
.L_21:


//--------------------- .nv.callgraph             --------------------------
	.section	.nv.callgraph,"",@"SHT_CUDA_CALLGRAPH"
	.align	4
	.sectionentsize	8
	.align		4
        /*0000*/ 	.word	0x00000000
	.align		4
        /*0004*/ 	.word	0xffffffff
	.align		4
        /*0008*/ 	.word	0x00000000
	.align		4
        /*000c*/ 	.word	0xfffffffe
	.align		4
        /*0010*/ 	.word	0x00000000
	.align		4
        /*0014*/ 	.word	0xfffffffd
	.align		4
        /*0018*/ 	.word	0x00000000
	.align		4
        /*001c*/ 	.word	0xfffffffc


//--------------------- .text.triton_poi_fused_leaky_relu_11 --------------------------
	.section	.text.triton_poi_fused_leaky_relu_11,"ax",@progbits
	.align	128
        .global         triton_poi_fused_leaky_relu_11
        .type           triton_poi_fused_leaky_relu_11,@function
        .size           triton_poi_fused_leaky_relu_11,(.L_x_1 - triton_poi_fused_leaky_relu_11)
        .other          triton_poi_fused_leaky_relu_11,@"STO_CUDA_ENTRY STV_DEFAULT"
triton_poi_fused_leaky_relu_11:
.text.triton_poi_fused_leaky_relu_11:
[----:B------:R-:W-:Y:S01]  /*0000*/  LDC R1, c[0x0][0x28] ;  /* 0x00000a00ff017b82 */ /* 0x000fe20000000800 */
[----:B------:R-:W1:Y:S07]  /*0010*/  S2R R0, SR_TID.X ;  /* 0x0000000000007919 */ /* 0x000e6e0000002100 */
[----:B------:R-:W2:Y:S01]  /*0020*/  LDC.64 R2, c[0x0][0x210] ;  /* 0x00008400ff027b82 */ /* 0x000ea20000000a00 */
[----:B------:R-:W-:Y:S01]  /*0030*/  ULDC.64 UR4, c[0x0][0x208] ;  /* 0x0000820000047ab9 */ /* 0x000fe20000000a00 */
[----:B------:R-:W3:Y:S01]  /*0040*/  S2R R5, SR_CTAID.X ;  /* 0x0000000000057919 */ /* 0x000ee20000002500 */
[----:B-1----:R-:W-:-:S04]  /*0050*/  SHF.L.U32 R0, R0, 0x1, RZ ;  /* 0x0000000100007819 */ /* 0x002fc800000006ff */
[----:B------:R-:W-:-:S04]  /*0060*/  LOP3.LUT R0, R0, 0xfe, RZ, 0xc0, !PT ;  /* 0x000000fe00007812 */ /* 0x000fc800078ec0ff */
[----:B---3--:R-:W-:-:S05]  /*0070*/  LEA R5, R5, R0, 0x8 ;  /* 0x0000000005057211 */ /* 0x008fca00078e40ff */
[----:B--2---:R-:W-:-:S05]  /*0080*/  IMAD.WIDE R2, R5, 0x4, R2 ;  /* 0x0000000405027825 */ /* 0x004fca00078e0202 */
[----:B------:R-:W2:Y:S02]  /*0090*/  LDG.E.64 R4, desc[UR4][R2.64] ;  /* 0x0000000402047981 */ /* 0x000ea4000c1e1b00 */
[----:B--2---:R-:W-:Y:S02]  /*00a0*/  FSETP.GT.AND P0, PT, R4, RZ, PT ;  /* 0x000000ff0400720b */ /* 0x004fe40003f04000 */
[----:B------:R-:W-:-:S11]  /*00b0*/  FSETP.GT.AND P1, PT, R5, RZ, PT ;  /* 0x000000ff0500720b */ /* 0x000fd60003f24000 */
[----:B------:R-:W-:Y:S02]  /*00c0*/  @!P0 FMUL R4, R4, 0.20000000298023223877 ;  /* 0x3e4ccccd04048820 */ /* 0x000fe40000400000 */
[----:B------:R-:W-:-:S05]  /*00d0*/  @!P1 FMUL R5, R5, 0.20000000298023223877 ;  /* 0x3e4ccccd05059820 */ /* 0x000fca0000400000 */
[----:B------:R-:W-:Y:S01]  /*00e0*/  STG.E.64 desc[UR4][R2.64], R4 ;  /* 0x0000000402007986 */ /* 0x000fe2000c101b04 */
[----:B------:R-:W-:Y:S05]  /*00f0*/  EXIT ;  /* 0x000000000000794d */ /* 0x000fea0003800000 */
.L_x_0:
[----:B------:R-:W-:-:S00]  /*0100*/  BRA `(.L_x_0) ;  /* 0xfffffffc00fc7947 */ /* 0x000fc0000383ffff */
[----:B------:R-:W-:-:S00]  /*0110*/  NOP ;  /* 0x0000000000007918 */ /* 0x000fc00000000000 */
        /* <DEDUP_REMOVED lines=14> */
.L_x_1:


//--------------------- .nv.constant0.triton_poi_fused_leaky_relu_11 --------------------------
	.section	.nv.constant0.triton_poi_fused_leaky_relu_11,"a",@progbits
	.sectionflags	@""
	.align	4
.nv.constant0.triton_poi_fused_leaky_relu_11:
	.zero		540
